//
// Generated by NVIDIA NVVM Compiler
//
// Compiler Build ID: CL-36424714
// Cuda compilation tools, release 13.0, V13.0.88
// Based on NVVM 20.0.0
//

.version 9.0
.target sm_100
.address_size 64

	// .globl	_Z10GPU_kernelv
.extern .func  (.param .b32 func_retval0) vprintf
(
	.param .b64 vprintf_param_0,
	.param .b64 vprintf_param_1
)
;
.global .align 1 .b8 $str[20] = {98, 108, 111, 107, 107, 58, 32, 37, 105, 44, 32, 115, 122, 97, 108, 58, 37, 105, 10};

.visible .entry _Z10GPU_kernelv()
{
	.local .align 8 .b8 	__local_depot0[8];
	.reg .b64 	%SP;
	.reg .b64 	%SPL;
	.reg .b32 	%r<5>;
	.reg .b64 	%rd<5>;

	mov.u64 	%SPL, __local_depot0;
	cvta.local.u64 	%SP, %SPL;
	add.u64 	%rd1, %SP, 0;
	add.u64 	%rd2, %SPL, 0;
	mov.u32 	%r1, %ctaid.x;
	mov.u32 	%r2, %tid.x;
	st.local.v2.u32 	[%rd2], {%r1, %r2};
	mov.u64 	%rd3, $str;
	cvta.global.u64 	%rd4, %rd3;
	{ // callseq 0, 0
	.param .b64 param0;
	st.param.b64 	[param0], %rd4;
	.param .b64 param1;
	st.param.b64 	[param1], %rd1;
	.param .b32 retval0;
	call.uni (retval0), 
	vprintf, 
	(
	param0, 
	param1
	);
	ld.param.b32 	%r3, [retval0];
	} // callseq 0
	ret;

}


// ===== COMPILED SASS (sm_100) =====

	.target	sm_100

	.elftype	@"ET_EXEC"


//--------------------- .note.nv.tkinfo           --------------------------
	.section	.note.nv.tkinfo,"",@"SHT_NOTE"
	.sectionflags	@"SHF_NOTE_NV_TKINFO"
	.tkinfo
        /*0018*/ 	.word	0x00000002
        /*0030*/ 	.string	""
        /*0030*/ 	.string	"ptxas"
        /*0030*/ 	.string	"Cuda compilation tools, release 13.0, V13.0.88"
        /*0030*/ 	.string	"Build cuda_13.0.r13.0/compiler.36424714_0"
        /*0030*/ 	.string	"-arch sm_100 -m 64 "



//--------------------- .note.nv.cuinfo           --------------------------
	.section	.note.nv.cuinfo,"",@"SHT_NOTE"
	.sectionflags	@"SHF_NOTE_NV_CUINFO"
        /*0018*/ 	.short	0x0002
        /*001a*/ 	.short	0x0064
        /*001c*/ 	.short	0x0082
	.zero		2


//--------------------- .nv.info                  --------------------------
	.section	.nv.info,"",@"SHT_CUDA_INFO"
	.align	4


	//----- nvinfo : EIATTR_REGCOUNT
	.align		4
        /*0000*/ 	.byte	0x04, 0x2f
        /*0002*/ 	.short	(.L_2 - .L_1)
	.align		4
.L_1:
        /*0004*/ 	.word	index@(_Z10GPU_kernelv)
        /*0008*/ 	.word	0x00000018


	//----- nvinfo : EIATTR_FRAME_SIZE
	.align		4
.L_2:
        /*000c*/ 	.byte	0x04, 0x11
        /*000e*/ 	.short	(.L_4 - .L_3)
	.align		4
.L_3:
        /*0010*/ 	.word	index@(_Z10GPU_kernelv)
        /*0014*/ 	.word	0x00000008


	//----- nvinfo : EIATTR_MIN_STACK_SIZE
	.align		4
.L_4:
        /*0018*/ 	.byte	0x04, 0x12
        /*001a*/ 	.short	(.L_6 - .L_5)
	.align		4
.L_5:
        /*001c*/ 	.word	index@(_Z10GPU_kernelv)
        /*0020*/ 	.word	0x00000008
.L_6:


//--------------------- .nv.compat                --------------------------
	.section	.nv.compat,"",@"SHT_CUDA_COMPAT_INFO"
	.align	4
        /*0000*/ 	.byte	0x02, 0x09, 0x00, 0x00, 0x02, 0x02, 0x01, 0x00, 0x02, 0x05, 0x05, 0x00, 0x03, 0x07, 0x01, 0x01
        /*0010*/ 	.byte	0x02, 0x03, 0x00, 0x00, 0x02, 0x06, 0x01, 0x00, 0x04, 0x0b, 0x08, 0x00, 0x09, 0x00, 0x00, 0x00
        /*0020*/ 	.byte	0x00, 0x00, 0x00, 0x00


//--------------------- .nv.info._Z10GPU_kernelv  --------------------------
	.section	.nv.info._Z10GPU_kernelv,"",@"SHT_CUDA_INFO"
	.sectionflags	@""
	.align	4


	//----- nvinfo : EIATTR_CUDA_API_VERSION
	.align		4
        /*0000*/ 	.byte	0x04, 0x37
        /*0002*/ 	.short	(.L_8 - .L_7)
.L_7:
        /*0004*/ 	.word	0x00000082


	//----- nvinfo : EIATTR_SPARSE_MMA_MASK
	.align		4
.L_8:
        /*0008*/ 	.byte	0x03, 0x50
        /*000a*/ 	.short	0x0000


	//----- nvinfo : EIATTR_MAXREG_COUNT
	.align		4
        /*000c*/ 	.byte	0x03, 0x1b
        /*000e*/ 	.short	0x00ff


	//----- nvinfo : EIATTR_EXTERNS
	.align		4
        /*0010*/ 	.byte	0x04, 0x0f
        /*0012*/ 	.short	(.L_10 - .L_9)


	//   ....[0]....
	.align		4
.L_9:
        /*0014*/ 	.word	index@(vprintf)


	//----- nvinfo : EIATTR_MERCURY_ISA_VERSION
	.align		4
.L_10:
        /*0018*/ 	.byte	0x03, 0x5f
        /*001a*/ 	.short	0x0101


	//----- nvinfo : EIATTR_VRC_CTA_INIT_COUNT
	.align		4
        /*001c*/ 	.byte	0x02, 0x4a
	.zero		1
	.zero		1


	//----- nvinfo : EIATTR_SYSCALL_OFFSETS
	.align		4
        /*0020*/ 	.byte	0x04, 0x46
        /*0022*/ 	.short	(.L_12 - .L_11)


	//   ....[0]....
.L_11:
        /*0024*/ 	.word	0x000000f0


	//----- nvinfo : EIATTR_EXIT_INSTR_OFFSETS
	.align		4
.L_12:
        /*0028*/ 	.byte	0x04, 0x1c
        /*002a*/ 	.short	(.L_14 - .L_13)


	//   ....[0]....
.L_13:
        /*002c*/ 	.word	0x00000100


	//----- nvinfo : EIATTR_SW_WAR
	.align		4
.L_14:
        /*0030*/ 	.byte	0x04, 0x36
        /*0032*/ 	.short	(.L_16 - .L_15)
.L_15:
        /*0034*/ 	.word	0x00000008
.L_16:


//--------------------- .nv.callgraph             --------------------------
	.section	.nv.callgraph,"",@"SHT_CUDA_CALLGRAPH"
	.align	4
	.sectionentsize	8
	.align		4
        /*0000*/ 	.word	0x00000000
	.align		4
        /*0004*/ 	.word	0xffffffff
	.align		4
        /*0008*/ 	.word	index@(_Z10GPU_kernelv)
	.align		4
        /*000c*/ 	.word	index@(vprintf)
	.align		4
        /*0010*/ 	.word	0x00000000
	.align		4
        /*0014*/ 	.word	0xfffffffe
	.align		4
        /*0018*/ 	.word	0x00000000
	.align		4
        /*001c*/ 	.word	0xfffffffd
	.align		4
        /*0020*/ 	.word	0x00000000
	.align		4
        /*0024*/ 	.word	0xfffffffc


//--------------------- .nv.constant4             --------------------------
	.section	.nv.constant4,"a",@progbits
	.align	8
	.align		8
.nv.constant4:
        /*0000*/ 	.dword	vprintf
	.align		8
        /*0008*/ 	.dword	$str


//--------------------- .text._Z10GPU_kernelv     --------------------------
	.section	.text._Z10GPU_kernelv,"ax",@progbits
	.align	128
        .global         _Z10GPU_kernelv
        .type           _Z10GPU_kernelv,@function
        .size           _Z10GPU_kernelv,(.L_x_2 - _Z10GPU_kernelv)
        .other          _Z10GPU_kernelv,@"STO_CUDA_ENTRY STV_DEFAULT"
_Z10GPU_kernelv:
.text._Z10GPU_kernelv:
[----:B------:R-:W0:Y:S01]  /*0000*/  LDC R1, c[0x0][0x37c] ;  /* 0x0000df00ff017b82 */ /* 0x000e220000000800 */
[----:B------:R-:W1:Y:S01]  /*0010*/  S2R R8, SR_CTAID.X ;  /* 0x0000000000087919 */ /* 0x000e620000002500 */
[----:B0-----:R-:W-:Y:S01]  /*0020*/  VIADD R1, R1, 0xfffffff8 ;  /* 0xfffffff801017836 */ /* 0x001fe20000000000 */
[----:B------:R-:W-:Y:S01]  /*0030*/  MOV R0, 0x0 ;  /* 0x0000000000007802 */ /* 0x000fe20000000f00 */
[----:B------:R-:W0:Y:S01]  /*0040*/  LDCU UR4, c[0x0][0x2f8] ;  /* 0x00005f00ff0477ac */ /* 0x000e220008000800 */
[----:B------:R-:W1:Y:S03]  /*0050*/  S2R R9, SR_TID.X ;  /* 0x0000000000097919 */ /* 0x000e660000002100 */
[----:B------:R2:W3:Y:S01]  /*0060*/  LDC.64 R2, c[0x4][R0] ;  /* 0x0100000000027b82 */ /* 0x0004e20000000a00 */
[----:B------:R-:W4:Y:S01]  /*0070*/  LDCU.64 UR6, c[0x4][0x8] ;  /* 0x01000100ff0677ac */ /* 0x000f220008000a00 */
[----:B------:R-:W5:Y:S01]  /*0080*/  LDCU UR5, c[0x0][0x2fc] ;  /* 0x00005f80ff0577ac */ /* 0x000f620008000800 */
[----:B0-----:R-:W-:Y:S01]  /*0090*/  IADD3 R6, P0, PT, R1, UR4, RZ ;  /* 0x0000000401067c10 */ /* 0x001fe2000ff1e0ff */
[----:B----4-:R-:W-:Y:S01]  /*00a0*/  IMAD.U32 R4, RZ, RZ, UR6 ;  /* 0x00000006ff047e24 */ /* 0x010fe2000f8e00ff */
[----:B------:R-:W-:-:S03]  /*00b0*/  MOV R5, UR7 ;  /* 0x0000000700057c02 */ /* 0x000fc60008000f00 */
[----:B-----5:R-:W-:Y:S01]  /*00c0*/  IMAD.X R7, RZ, RZ, UR5, P0 ;  /* 0x00000005ff077e24 */ /* 0x020fe200080e06ff */
[----:B-1----:R2:W-:Y:S07]  /*00d0*/  STL.64 [R1], R8 ;  /* 0x0000000801007387 */ /* 0x0025ee0000100a00 */
[----:B------:R-:W-:-:S07]  /*00e0*/  LEPC R20, `(.L_x_0) ;  /* 0x000000001014794e */ /* 0x000fce0000000000 */
[----:B--23--:R-:W-:Y:S05]  /*00f0*/  CALL.ABS.NOINC R2 ;  /* 0x0000000002007343 */ /* 0x00cfea0003c00000 */
.L_x_0:
[----:B------:R-:W-:Y:S05]  /*0100*/  EXIT ;  /* 0x000000000000794d */ /* 0x000fea0003800000 */
.L_x_1:
[----:B------:R-:W-:-:S00]  /*0110*/  BRA `(.L_x_1) ;  /* 0xfffffffc00fc7947 */ /* 0x000fc0000383ffff */
[----:B------:R-:W-:-:S00]  /*0120*/  NOP ;  /* 0x0000000000007918 */ /* 0x000fc00000000000 */
        /* <DEDUP_REMOVED lines=13> */
.L_x_2:


//--------------------- .nv.global.init           --------------------------
	.section	.nv.global.init,"aw",@progbits
.nv.global.init:
	.type		$str,@object
	.size		$str,(.L_0 - $str)
$str:
        /*0000*/ 	.byte	0x62, 0x6c, 0x6f, 0x6b, 0x6b, 0x3a, 0x20, 0x25, 0x69, 0x2c, 0x20, 0x73, 0x7a, 0x61, 0x6c, 0x3a
        /*0010*/ 	.byte	0x25, 0x69, 0x0a, 0x00
.L_0:


//--------------------- .nv.shared.reserved.0     --------------------------
	.section	.nv.shared.reserved.0,"aw",@nobits
	.weak		__nv_reservedSMEM_offset_0_alias
	.size		__nv_reservedSMEM_offset_0_alias, 0, 64
	.other		__nv_reservedSMEM_offset_0_alias,@"STO_CUDA_RESERVED_SHARED STV_DEFAULT"
__nv_reservedSMEM_offset_0_alias:
	.zero		0
	.zero		64


//--------------------- .nv.constant0._Z10GPU_kernelv --------------------------
	.section	.nv.constant0._Z10GPU_kernelv,"a",@progbits
	.sectionflags	@""
	.align	4
.nv.constant0._Z10GPU_kernelv:
	.zero		896


//--------------------- SYMBOLS --------------------------

	.type		.nv.reservedSmem.offset0,@object
	.size		.nv.reservedSmem.offset0,0x4
	.type		vprintf,@function
